	.headerflags	@"EF_CUDA_TEXMODE_UNIFIED EF_CUDA_64BIT_ADDRESS EF_CUDA_ACCELERATORS EF_CUDA_SM90 EF_CUDA_VIRTUAL_SM(EF_CUDA_SM90)"
	.elftype	@"ET_EXEC"


//--------------------- .nv.info                  --------------------------
	.section	.nv.info,"",@"SHT_CUDA_INFO"
	.align	4


	//----- nvinfo : EIATTR_REGCOUNT
	.align		4
        /*0000*/ 	.byte	0x04, 0x2f
        /*0002*/ 	.short	(.L_3 - .L_2)
	.align		4
.L_2:
        /*0004*/ 	.word	index@(triton_poi_fused__native_batch_norm_legit_no_training_relu_6)
        /*0008*/ 	.word	0x00000026


	//----- nvinfo : EIATTR_MIN_STACK_SIZE
	.align		4
.L_3:
        /*000c*/ 	.byte	0x04, 0x12
        /*000e*/ 	.short	(.L_5 - .L_4)
	.align		4
.L_4:
        /*0010*/ 	.word	index@(triton_poi_fused__native_batch_norm_legit_no_training_relu_6)
        /*0014*/ 	.word	0x00000000


	//----- nvinfo : EIATTR_FRAME_SIZE
	.align		4
.L_5:
        /*0018*/ 	.byte	0x04, 0x11
        /*001a*/ 	.short	(.L_7 - .L_6)
	.align		4
.L_6:
        /*001c*/ 	.word	index@(triton_poi_fused__native_batch_norm_legit_no_training_relu_6)
        /*0020*/ 	.word	0x00000000


	//----- nvinfo : EIATTR_MIN_STACK_SIZE
	.align		4
.L_7:
        /*0024*/ 	.byte	0x04, 0x12
        /*0026*/ 	.short	(.L_9 - .L_8)
	.align		4
.L_8:
        /*0028*/ 	.word	index@(triton_poi_fused__native_batch_norm_legit_no_training_relu_6)
        /*002c*/ 	.word	0x00000000
.L_9:


//--------------------- .nv.info.triton_poi_fused__native_batch_norm_legit_no_training_relu_6 --------------------------
	.section	.nv.info.triton_poi_fused__native_batch_norm_legit_no_training_relu_6,"",@"SHT_CUDA_INFO"
	.sectionflags	@""
	.align	4


	//----- nvinfo : EIATTR_CUDA_API_VERSION
	.align		4
        /*0000*/ 	.byte	0x04, 0x37
        /*0002*/ 	.short	(.L_11 - .L_10)
.L_10:
        /*0004*/ 	.word	0x0000007c


	//----- nvinfo : EIATTR_KPARAM_INFO
	.align		4
.L_11:
        /*0008*/ 	.byte	0x04, 0x17
        /*000a*/ 	.short	(.L_13 - .L_12)
.L_12:
        /*000c*/ 	.word	0x00000000
        /*0010*/ 	.short	0x0007
        /*0012*/ 	.short	0x0034
        /*0014*/ 	.byte	0x00, 0xf0, 0x11, 0x00


	//----- nvinfo : EIATTR_KPARAM_INFO
	.align		4
.L_13:
        /*0018*/ 	.byte	0x04, 0x17
        /*001a*/ 	.short	(.L_15 - .L_14)
.L_14:
        /*001c*/ 	.word	0x00000000
        /*0020*/ 	.short	0x0006
        /*0022*/ 	.short	0x0030
        /*0024*/ 	.byte	0x00, 0xf0, 0x11, 0x00


	//----- nvinfo : EIATTR_KPARAM_INFO
	.align		4
.L_15:
        /*0028*/ 	.byte	0x04, 0x17
        /*002a*/ 	.short	(.L_17 - .L_16)
.L_16:
        /*002c*/ 	.word	0x00000000
        /*0030*/ 	.short	0x0005
        /*0032*/ 	.short	0x0028
        /*0034*/ 	.byte	0x00, 0xf4, 0x21, 0x00


	//----- nvinfo : EIATTR_KPARAM_INFO
	.align		4
.L_17:
        /*0038*/ 	.byte	0x04, 0x17
        /*003a*/ 	.short	(.L_19 - .L_18)
.L_18:
        /*003c*/ 	.word	0x00000000
        /*0040*/ 	.short	0x0004
        /*0042*/ 	.short	0x0020
        /*0044*/ 	.byte	0x00, 0xf4, 0x21, 0x00


	//----- nvinfo : EIATTR_KPARAM_INFO
	.align		4
.L_19:
        /*0048*/ 	.byte	0x04, 0x17
        /*004a*/ 	.short	(.L_21 - .L_20)
.L_20:
        /*004c*/ 	.word	0x00000000
        /*0050*/ 	.short	0x0003
        /*0052*/ 	.short	0x0018
        /*0054*/ 	.byte	0x00, 0xf4, 0x21, 0x00


	//----- nvinfo : EIATTR_KPARAM_INFO
	.align		4
.L_21:
        /*0058*/ 	.byte	0x04, 0x17
        /*005a*/ 	.short	(.L_23 - .L_22)
.L_22:
        /*005c*/ 	.word	0x00000000
        /*0060*/ 	.short	0x0002
        /*0062*/ 	.short	0x0010
        /*0064*/ 	.byte	0x00, 0xf4, 0x21, 0x00


	//----- nvinfo : EIATTR_KPARAM_INFO
	.align		4
.L_23:
        /*0068*/ 	.byte	0x04, 0x17
        /*006a*/ 	.short	(.L_25 - .L_24)
.L_24:
        /*006c*/ 	.word	0x00000000
        /*0070*/ 	.short	0x0001
        /*0072*/ 	.short	0x0008
        /*0074*/ 	.byte	0x00, 0xf4, 0x21, 0x00


	//----- nvinfo : EIATTR_KPARAM_INFO
	.align		4
.L_25:
        /*0078*/ 	.byte	0x04, 0x17
        /*007a*/ 	.short	(.L_27 - .L_26)
.L_26:
        /*007c*/ 	.word	0x00000000
        /*0080*/ 	.short	0x0000
        /*0082*/ 	.short	0x0000
        /*0084*/ 	.byte	0x00, 0xf4, 0x21, 0x00


	//----- nvinfo : EIATTR_SPARSE_MMA_MASK
	.align		4
.L_27:
        /*0088*/ 	.byte	0x03, 0x50
        /*008a*/ 	.short	0x0000


	//----- nvinfo : EIATTR_MAXREG_COUNT
	.align		4
        /*008c*/ 	.byte	0x03, 0x1b
        /*008e*/ 	.short	0x00ff


	//----- nvinfo : EIATTR_EXIT_INSTR_OFFSETS
	.align		4
        /*0090*/ 	.byte	0x04, 0x1c
        /*0092*/ 	.short	(.L_29 - .L_28)


	//   ....[0]....
.L_28:
        /*0094*/ 	.word	0x000012f0


	//   ....[1]....
        /*0098*/ 	.word	0x00001390


	//----- nvinfo : EIATTR_REQNTID
	.align		4
.L_29:
        /*009c*/ 	.byte	0x04, 0x10
        /*009e*/ 	.short	(.L_31 - .L_30)
.L_30:
        /*00a0*/ 	.word	0x00000080
        /*00a4*/ 	.word	0x00000001
        /*00a8*/ 	.word	0x00000001


	//----- nvinfo : EIATTR_CBANK_PARAM_SIZE
	.align		4
.L_31:
        /*00ac*/ 	.byte	0x03, 0x19
        /*00ae*/ 	.short	0x0038


	//----- nvinfo : EIATTR_PARAM_CBANK
	.align		4
        /*00b0*/ 	.byte	0x04, 0x0a
        /*00b2*/ 	.short	(.L_33 - .L_32)
	.align		4
.L_32:
        /*00b4*/ 	.word	index@(.nv.constant0.triton_poi_fused__native_batch_norm_legit_no_training_relu_6)
        /*00b8*/ 	.short	0x0210
        /*00ba*/ 	.short	0x0038


	//----- nvinfo : EIATTR_SW_WAR
	.align		4
.L_33:
        /*00bc*/ 	.byte	0x04, 0x36
        /*00be*/ 	.short	(.L_35 - .L_34)
.L_34:
        /*00c0*/ 	.word	0x00000008
.L_35:


//--------------------- .nv.callgraph             --------------------------
	.section	.nv.callgraph,"",@"SHT_CUDA_CALLGRAPH"
	.align	4
	.sectionentsize	8
	.align		4
        /*0000*/ 	.word	0x00000000
	.align		4
        /*0004*/ 	.word	0xffffffff
	.align		4
        /*0008*/ 	.word	0x00000000
	.align		4
        /*000c*/ 	.word	0xfffffffe
	.align		4
        /*0010*/ 	.word	0x00000000
	.align		4
        /*0014*/ 	.word	0xfffffffd
	.align		4
        /*0018*/ 	.word	0x00000000
	.align		4
        /*001c*/ 	.word	0xfffffffc


//--------------------- .nv.constant4             --------------------------
	.section	.nv.constant4,"a",@progbits
	.align	8
	.align		8
.nv.constant4:
        /*0000*/ 	.dword	_$_str
	.align		8
        /*0008*/ 	.dword	_$_str_$_2


//--------------------- .text.triton_poi_fused__native_batch_norm_legit_no_training_relu_6 --------------------------
	.section	.text.triton_poi_fused__native_batch_norm_legit_no_training_relu_6,"ax",@progbits
	.sectionflags	@"SHF_BARRIERS=1"
	.align	128
        .global         triton_poi_fused__native_batch_norm_legit_no_training_relu_6
        .type           triton_poi_fused__native_batch_norm_legit_no_training_relu_6,@function
        .size           triton_poi_fused__native_batch_norm_legit_no_training_relu_6,(.L_x_1 - triton_poi_fused__native_batch_norm_legit_no_training_relu_6)
        .other          triton_poi_fused__native_batch_norm_legit_no_training_relu_6,@"STO_CUDA_ENTRY STV_DEFAULT"
triton_poi_fused__native_batch_norm_legit_no_training_relu_6:
.text.triton_poi_fused__native_batch_norm_legit_no_training_relu_6:
[----:B------:R-:W0:Y:S01]  /*0000*/  LDC R1, c[0x0][0x28] ;  /* 0x00000a00ff017b82 */ /* 0x000e220000000800 */
[----:B------:R-:W1:Y:S07]  /*0010*/  S2R R2, SR_TID.X ;  /* 0x0000000000027919 */ /* 0x000e6e0000002100 */
[----:B------:R-:W2:Y:S01]  /*0020*/  LDC.64 R20, c[0x0][0x218] ;  /* 0x00008600ff147b82 */ /* 0x000ea20000000a00 */
[----:B------:R-:W-:Y:S02]  /*0030*/  CS2R R8, SRZ ;  /* 0x0000000000087805 */ /* 0x000fe4000001ff00 */
[----:B------:R-:W-:Y:S01]  /*0040*/  CS2R R10, SRZ ;  /* 0x00000000000a7805 */ /* 0x000fe2000001ff00 */
[----:B------:R-:W3:Y:S01]  /*0050*/  S2R R3, SR_CTAID.Y ;  /* 0x0000000000037919 */ /* 0x000ee20000002600 */
[----:B------:R-:W-:Y:S01]  /*0060*/  ULDC.64 UR6, c[0x0][0x208] ;  /* 0x0000820000067ab9 */ /* 0x000fe20000000a00 */
[----:B------:R-:W4:Y:S02]  /*0070*/  S2R R0, SR_CTAID.X ;  /* 0x0000000000007919 */ /* 0x000f240000002500 */
[----:B------:R-:W5:Y:S08]  /*0080*/  LDC.64 R32, c[0x0][0x210] ;  /* 0x00008400ff207b82 */ /* 0x000f700000000a00 */
[----:B------:R-:W2:Y:S01]  /*0090*/  LDC.64 R28, c[0x0][0x220] ;  /* 0x00008800ff1c7b82 */ /* 0x000ea20000000a00 */
[----:B-1----:R-:W-:-:S02]  /*00a0*/  SHF.L.U32 R4, R2, 0x2, RZ ;  /* 0x0000000202047819 */ /* 0x002fc400000006ff */
[----:B---3--:R-:W-:Y:S02]  /*00b0*/  SHF.L.U32 R3, R3, 0xa, RZ ;  /* 0x0000000a03037819 */ /* 0x008fe400000006ff */
[----:B------:R-:W-:Y:S02]  /*00c0*/  LOP3.LUT R4, R4, 0x1fc, RZ, 0xc0, !PT ;  /* 0x000001fc04047812 */ /* 0x000fe400078ec0ff */
[----:B----4-:R-:W-:Y:S02]  /*00d0*/  ISETP.GE.AND P2, PT, R0, 0x3c1, PT ;  /* 0x000003c10000780c */ /* 0x010fe40003f46270 */
[----:B------:R-:W-:Y:S02]  /*00e0*/  LOP3.LUT R5, R3, R4, RZ, 0xfc, !PT ;  /* 0x0000000403057212 */ /* 0x000fe400078efcff */
[----:B------:R-:W-:Y:S02]  /*00f0*/  LOP3.LUT R12, R3, 0x200, R4, 0xfe, !PT ;  /* 0x00000200030c7812 */ /* 0x000fe400078efe04 */
[C---:B------:R-:W-:Y:S01]  /*0100*/  ISETP.GE.AND P1, PT, R5.reuse, 0x600, PT ;  /* 0x000006000500780c */ /* 0x040fe20003f26270 */
[C---:B------:R-:W-:Y:S01]  /*0110*/  IMAD.HI R6, R5.reuse, 0x2aaaaaab, RZ ;  /* 0x2aaaaaab05067827 */ /* 0x040fe200078e02ff */
[----:B------:R-:W-:-:S03]  /*0120*/  ISETP.LT.AND P0, PT, R5, 0x600, !P2 ;  /* 0x000006000500780c */ /* 0x000fc60005701270 */
[----:B------:R-:W-:Y:S01]  /*0130*/  IMAD.HI R13, R12, 0x2aaaaaab, RZ ;  /* 0x2aaaaaab0c0d7827 */ /* 0x000fe200078e02ff */
[----:B------:R-:W-:-:S04]  /*0140*/  SHF.R.U32.HI R7, RZ, 0x1f, R6 ;  /* 0x0000001fff077819 */ /* 0x000fc80000011606 */
[----:B------:R-:W-:Y:S02]  /*0150*/  LEA.HI.SX32 R6, R6, R7, 0x1a ;  /* 0x0000000706067211 */ /* 0x000fe400078fd2ff */
[----:B------:R-:W-:-:S03]  /*0160*/  SHF.R.U32.HI R14, RZ, 0x1f, R13 ;  /* 0x0000001fff0e7819 */ /* 0x000fc6000001160d */
[----:B------:R-:W-:Y:S01]  /*0170*/  IMAD R27, R6, -0x180, R5 ;  /* 0xfffffe80061b7824 */ /* 0x000fe200078e0205 */
[----:B------:R-:W-:Y:S02]  /*0180*/  CS2R R4, SRZ ;  /* 0x0000000000047805 */ /* 0x000fe4000001ff00 */
[----:B------:R-:W-:Y:S01]  /*0190*/  LEA.HI.SX32 R14, R13, R14, 0x1a ;  /* 0x0000000e0d0e7211 */ /* 0x000fe200078fd2ff */
[----:B------:R-:W-:Y:S02]  /*01a0*/  IMAD R7, R0, 0x180, R27 ;  /* 0x0000018000077824 */ /* 0x000fe400078e021b */
[----:B--2---:R-:W-:-:S04]  /*01b0*/  IMAD.WIDE R16, R27, 0x4, R20 ;  /* 0x000000041b107825 */ /* 0x004fc800078e0214 */
[----:B------:R-:W-:Y:S01]  /*01c0*/  IMAD R19, R6, 0x5a180, R7 ;  /* 0x0005a18006137824 */ /* 0x000fe200078e0207 */
[----:B------:R-:W-:Y:S01]  /*01d0*/  CS2R R6, SRZ ;  /* 0x0000000000067805 */ /* 0x000fe2000001ff00 */
[----:B------:R1:W2:Y:S02]  /*01e0*/  @!P1 LDG.E.EL.128 R8, desc[UR6][R16.64] ;  /* 0x0000000610089981 */ /* 0x0002a4000c2e1d00 */
[----:B-----5:R-:W-:-:S05]  /*01f0*/  IMAD.WIDE R18, R19, 0x4, R32 ;  /* 0x0000000413127825 */ /* 0x020fca00078e0220 */
[----:B------:R3:W2:Y:S01]  /*0200*/  @P0 LDG.E.EL.128 R4, desc[UR6][R18.64] ;  /* 0x0000000612040981 */ /* 0x0006a2000c2e1d00 */
[----:B------:R-:W-:Y:S01]  /*0210*/  IMAD R25, R14, -0x180, R12 ;  /* 0xfffffe800e197824 */ /* 0x000fe200078e020c */
[----:B------:R-:W-:-:S03]  /*0220*/  ISETP.GE.AND P0, PT, R12, 0x600, PT ;  /* 0x000006000c00780c */ /* 0x000fc60003f06270 */
[----:B------:R-:W-:Y:S01]  /*0230*/  IMAD R13, R14, 0x5a180, R25 ;  /* 0x0005a1800e0d7824 */ /* 0x000fe200078e0219 */
[----:B------:R-:W-:-:S03]  /*0240*/  ISETP.LT.AND P2, PT, R12, 0x600, !P2 ;  /* 0x000006000c00780c */ /* 0x000fc60005741270 */
[----:B------:R-:W-:Y:S01]  /*0250*/  IMAD R13, R0, 0x180, R13 ;  /* 0x00000180000d7824 */ /* 0x000fe200078e020d */
[----:B------:R-:W-:Y:S02]  /*0260*/  CS2R R14, SRZ ;  /* 0x00000000000e7805 */ /* 0x000fe4000001ff00 */
[----:B-1----:R-:W-:Y:S02]  /*0270*/  CS2R R16, SRZ ;  /* 0x0000000000107805 */ /* 0x002fe4000001ff00 */
[----:B---3--:R-:W-:Y:S01]  /*0280*/  CS2R R18, SRZ ;  /* 0x0000000000127805 */ /* 0x008fe2000001ff00 */
[----:B------:R-:W-:Y:S01]  /*0290*/  IMAD.WIDE R32, R13, 0x4, R32 ;  /* 0x000000040d207825 */ /* 0x000fe200078e0220 */
[----:B------:R-:W-:Y:S02]  /*02a0*/  CS2R R12, SRZ ;  /* 0x00000000000c7805 */ /* 0x000fe4000001ff00 */
[----:B------:R-:W-:Y:S01]  /*02b0*/  CS2R R22, SRZ ;  /* 0x0000000000167805 */ /* 0x000fe2000001ff00 */
[----:B------:R-:W-:Y:S01]  /*02c0*/  IMAD.WIDE R34, R25, 0x4, R20 ;  /* 0x0000000419227825 */ /* 0x000fe200078e0214 */
[----:B------:R-:W-:-:S02]  /*02d0*/  CS2R R20, SRZ ;  /* 0x0000000000147805 */ /* 0x000fc4000001ff00 */
[----:B------:R-:W3:Y:S01]  /*02e0*/  @P2 LDG.E.EL.128 R12, desc[UR6][R32.64] ;  /* 0x00000006200c2981 */ /* 0x000ee2000c2e1d00 */
[----:B0-----:R-:W-:-:S03]  /*02f0*/  IMAD.WIDE R30, R27, 0x4, R28 ;  /* 0x000000041b1e7825 */ /* 0x001fc600078e021c */
[----:B------:R-:W3:Y:S04]  /*0300*/  @!P0 LDG.E.EL.128 R16, desc[UR6][R34.64] ;  /* 0x0000000622108981 */ /* 0x000ee8000c2e1d00 */
[----:B------:R-:W4:Y:S01]  /*0310*/  @!P1 LDG.E.EL.128 R20, desc[UR6][R30.64] ;  /* 0x000000061e149981 */ /* 0x000f22000c2e1d00 */
[----:B------:R-:W-:-:S04]  /*0320*/  IMAD.WIDE R28, R25, 0x4, R28 ;  /* 0x00000004191c7825 */ /* 0x000fc800078e021c */
[----:B--2---:R-:W-:Y:S01]  /*0330*/  FADD R8, -R8, R4 ;  /* 0x0000000408087221 */ /* 0x004fe20000000100 */
[----:B------:R-:W-:Y:S01]  /*0340*/  FADD R9, -R9, R5 ;  /* 0x0000000509097221 */ /* 0x000fe20000000100 */
[----:B------:R-:W-:Y:S01]  /*0350*/  FADD R10, -R10, R6 ;  /* 0x000000060a0a7221 */ /* 0x000fe20000000100 */
[----:B------:R-:W-:Y:S01]  /*0360*/  FADD R11, -R11, R7 ;  /* 0x000000070b0b7221 */ /* 0x000fe20000000100 */
[----:B------:R-:W-:Y:S02]  /*0370*/  CS2R R4, SRZ ;  /* 0x0000000000047805 */ /* 0x000fe4000001ff00 */
[----:B------:R-:W-:-:S06]  /*0380*/  CS2R R6, SRZ ;  /* 0x0000000000067805 */ /* 0x000fcc000001ff00 */
[----:B------:R0:W2:Y:S01]  /*0390*/  @!P0 LDG.E.EL.128 R4, desc[UR6][R28.64] ;  /* 0x000000061c048981 */ /* 0x0000a2000c2e1d00 */
[----:B---3--:R-:W-:Y:S01]  /*03a0*/  FADD R24, -R16, R12 ;  /* 0x0000000c10187221 */ /* 0x008fe20000000100 */
[----:B----4-:R-:W-:Y:S01]  /*03b0*/  FADD R16, R20, 9.9999997473787516356e-06 ;  /* 0x3727c5ac14107421 */ /* 0x010fe20000000000 */
[----:B------:R-:W-:-:S05]  /*03c0*/  FADD R21, R21, 9.9999997473787516356e-06 ;  /* 0x3727c5ac15157421 */ /* 0x000fca0000000000 */
[----:B------:R-:W1:Y:S08]  /*03d0*/  MUFU.SQRT R16, R16 ;  /* 0x0000001000107308 */ /* 0x000e700000002000 */
[----:B------:R-:W3:Y:S01]  /*03e0*/  MUFU.SQRT R21, R21 ;  /* 0x0000001500157308 */ /* 0x000ee20000002000 */
[----:B------:R-:W-:Y:S01]  /*03f0*/  FADD R23, R23, 9.9999997473787516356e-06 ;  /* 0x3727c5ac17177421 */ /* 0x000fe20000000000 */
[----:B------:R-:W-:Y:S01]  /*0400*/  FADD R17, -R17, R13 ;  /* 0x0000000d11117221 */ /* 0x000fe20000000100 */
[----:B------:R-:W-:Y:S01]  /*0410*/  HFMA2.MMA R13, -RZ, RZ, 1.625, 0 ;  /* 0x3e800000ff0d7435 */ /* 0x000fe200000001ff */
[----:B-1----:R-:W-:-:S04]  /*0420*/  FSETP.GT.AND P3, PT, R16, 8.50705917302346158658e+37, PT ;  /* 0x7e8000001000780b */ /* 0x002fc80003f64000 */
[----:B------:R-:W1:Y:S01]  /*0430*/  MUFU.SQRT R20, R23 ;  /* 0x0000001700147308 */ /* 0x000e620000002000 */
[C---:B------:R-:W-:Y:S02]  /*0440*/  FSETP.GEU.AND P4, PT, R16.reuse, 1.175494350822287508e-38, PT ;  /* 0x008000001000780b */ /* 0x040fe40003f8e000 */
[C---:B---3--:R-:W-:Y:S02]  /*0450*/  FSETP.GT.AND P5, PT, R21.reuse, 8.50705917302346158658e+37, PT ;  /* 0x7e8000001500780b */ /* 0x048fe40003fa4000 */
[----:B------:R-:W-:Y:S01]  /*0460*/  FSETP.GEU.AND P2, PT, R21, 1.175494350822287508e-38, PT ;  /* 0x008000001500780b */ /* 0x000fe20003f4e000 */
[----:B------:R-:W-:Y:S01]  /*0470*/  FADD R19, -R19, R15 ;  /* 0x0000000f13137221 */ /* 0x000fe20000000100 */
[C---:B------:R-:W-:Y:S02]  /*0480*/  FSEL R15, R13.reuse, 1, P3 ;  /* 0x3f8000000d0f7808 */ /* 0x040fe40001800000 */
[----:B------:R-:W-:Y:S01]  /*0490*/  @P3 FMUL R16, R16, 0.25 ;  /* 0x3e80000010103820 */ /* 0x000fe20000400000 */
[----:B------:R-:W-:Y:S01]  /*04a0*/  FADD R14, -R18, R14 ;  /* 0x0000000e120e7221 */ /* 0x000fe20000000100 */
[----:B------:R-:W-:-:S03]  /*04b0*/  FSEL R18, R13, 1, P5 ;  /* 0x3f8000000d127808 */ /* 0x000fc60002800000 */
[----:B------:R-:W-:Y:S01]  /*04c0*/  @!P4 FMUL R16, R16, 16777216 ;  /* 0x4b8000001010c820 */ /* 0x000fe20000400000 */
[----:B------:R-:W-:Y:S01]  /*04d0*/  @!P4 FMUL R15, R15, 16777216 ;  /* 0x4b8000000f0fc820 */ /* 0x000fe20000400000 */
[----:B-1----:R-:W-:Y:S01]  /*04e0*/  FSETP.GT.AND P4, PT, R20, 8.50705917302346158658e+37, PT ;  /* 0x7e8000001400780b */ /* 0x002fe20003f84000 */
[----:B------:R-:W-:Y:S01]  /*04f0*/  @P5 FMUL R21, R21, 0.25 ;  /* 0x3e80000015155820 */ /* 0x000fe20000400000 */
[----:B------:R-:W-:-:S03]  /*0500*/  @!P2 FMUL R18, R18, 16777216 ;  /* 0x4b8000001212a820 */ /* 0x000fc60000400000 */
[----:B------:R-:W-:Y:S01]  /*0510*/  @!P2 FMUL R21, R21, 16777216 ;  /* 0x4b8000001515a820 */ /* 0x000fe20000400000 */
[----:B------:R-:W-:Y:S01]  /*0520*/  FSETP.GEU.AND P2, PT, R20, 1.175494350822287508e-38, PT ;  /* 0x008000001400780b */ /* 0x000fe20003f4e000 */
[----:B------:R-:W1:Y:S01]  /*0530*/  MUFU.RCP R16, R16 ;  /* 0x0000001000107308 */ /* 0x000e620000001000 */
[----:B------:R-:W-:-:S05]  /*0540*/  FADD R22, R22, 9.9999997473787516356e-06 ;  /* 0x3727c5ac16167421 */ /* 0x000fca0000000000 */
[----:B------:R-:W-:Y:S02]  /*0550*/  @P4 FMUL R20, R20, 0.25 ;  /* 0x3e80000014144820 */ /* 0x000fe40000400000 */
[----:B------:R-:W3:Y:S04]  /*0560*/  MUFU.RCP R21, R21 ;  /* 0x0000001500157308 */ /* 0x000ee80000001000 */
[----:B------:R-:W-:-:S04]  /*0570*/  @!P2 FMUL R20, R20, 16777216 ;  /* 0x4b8000001414a820 */ /* 0x000fc80000400000 */
[----:B------:R-:W4:Y:S01]  /*0580*/  MUFU.SQRT R12, R22 ;  /* 0x00000016000c7308 */ /* 0x000f220000002000 */
[----:B-1----:R-:W-:-:S07]  /*0590*/  FMUL R15, R16, R15 ;  /* 0x0000000f100f7220 */ /* 0x002fce0000400000 */
[----:B0-----:R-:W0:Y:S01]  /*05a0*/  MUFU.RCP R28, R20 ;  /* 0x00000014001c7308 */ /* 0x001e220000001000 */
[----:B---3--:R-:W-:Y:S01]  /*05b0*/  FMUL R16, R21, R18 ;  /* 0x0000001215107220 */ /* 0x008fe20000400000 */
[----:B------:R-:W-:Y:S02]  /*05c0*/  FSEL R21, R13, 1, P4 ;  /* 0x3f8000000d157808 */ /* 0x000fe40002000000 */
[----:B----4-:R-:W-:-:S03]  /*05d0*/  FSETP.GT.AND P3, PT, R12, 8.50705917302346158658e+37, PT ;  /* 0x7e8000000c00780b */ /* 0x010fc60003f64000 */
[----:B------:R-:W-:Y:S01]  /*05e0*/  @!P2 FMUL R21, R21, 16777216 ;  /* 0x4b8000001515a820 */ /* 0x000fe20000400000 */
[----:B------:R-:W-:-:S03]  /*05f0*/  FSETP.GEU.AND P5, PT, R12, 1.175494350822287508e-38, PT ;  /* 0x008000000c00780b */ /* 0x000fc60003fae000 */
[----:B0-----:R-:W-:Y:S01]  /*0600*/  FMUL R28, R28, R21 ;  /* 0x000000151c1c7220 */ /* 0x001fe20000400000 */
[----:B------:R-:W-:-:S05]  /*0610*/  FSEL R18, R13, 1, P3 ;  /* 0x3f8000000d127808 */ /* 0x000fca0001800000 */
[----:B------:R-:W-:Y:S01]  /*0620*/  @P3 FMUL R12, R12, 0.25 ;  /* 0x3e8000000c0c3820 */ /* 0x000fe20000400000 */
[----:B------:R-:W-:-:S03]  /*0630*/  P2R R26, PR, RZ, 0x2 ;  /* 0x00000002ff1a7803 */ /* 0x000fc60000000000 */
[----:B------:R-:W-:Y:S01]  /*0640*/  @!P5 FMUL R12, R12, 16777216 ;  /* 0x4b8000000c0cd820 */ /* 0x000fe20000400000 */
[----:B------:R-:W-:Y:S01]  /*0650*/  @!P5 FMUL R18, R18, 16777216 ;  /* 0x4b8000001212d820 */ /* 0x000fe20000400000 */
[----:B------:R-:W-:Y:S01]  /*0660*/  FMUL R16, R16, R9 ;  /* 0x0000000910107220 */ /* 0x000fe20000400000 */
[----:B------:R-:W-:Y:S01]  /*0670*/  FMUL R15, R15, R8 ;  /* 0x000000080f0f7220 */ /* 0x000fe20000400000 */
[----:B------:R-:W-:Y:S01]  /*0680*/  CS2R R8, SRZ ;  /* 0x0000000000087805 */ /* 0x000fe2000001ff00 */
[----:B--2---:R-:W-:Y:S01]  /*0690*/  FADD R4, R4, 9.9999997473787516356e-06 ;  /* 0x3727c5ac04047421 */ /* 0x004fe20000000000 */
[----:B------:R-:W-:Y:S01]  /*06a0*/  FADD R5, R5, 9.9999997473787516356e-06 ;  /* 0x3727c5ac05057421 */ /* 0x000fe20000000000 */
[----:B------:R-:W-:-:S04]  /*06b0*/  FADD R6, R6, 9.9999997473787516356e-06 ;  /* 0x3727c5ac06067421 */ /* 0x000fc80000000000 */
[----:B------:R-:W0:Y:S01]  /*06c0*/  MUFU.SQRT R4, R4 ;  /* 0x0000000400047308 */ /* 0x000e220000002000 */
[----:B------:R-:W-:-:S07]  /*06d0*/  FADD R21, R7, 9.9999997473787516356e-06 ;  /* 0x3727c5ac07157421 */ /* 0x000fce0000000000 */
[----:B------:R-:W1:Y:S08]  /*06e0*/  MUFU.SQRT R22, R5 ;  /* 0x0000000500167308 */ /* 0x000e700000002000 */
[----:B------:R-:W2:Y:S01]  /*06f0*/  MUFU.SQRT R29, R6 ;  /* 0x00000006001d7308 */ /* 0x000ea20000002000 */
[----:B0-----:R-:W-:-:S07]  /*0700*/  FSETP.GT.AND P3, PT, R4, 8.50705917302346158658e+37, PT ;  /* 0x7e8000000400780b */ /* 0x001fce0003f64000 */
[----:B------:R-:W0:Y:S01]  /*0710*/  MUFU.SQRT R20, R21 ;  /* 0x0000001500147308 */ /* 0x000e220000002000 */
[----:B-1----:R-:W-:Y:S02]  /*0720*/  FSETP.GT.AND P4, PT, R22, 8.50705917302346158658e+37, PT ;  /* 0x7e8000001600780b */ /* 0x002fe40003f84000 */
[----:B--2---:R-:W-:Y:S02]  /*0730*/  FSETP.GT.AND P6, PT, R29, 8.50705917302346158658e+37, PT ;  /* 0x7e8000001d00780b */ /* 0x004fe40003fc4000 */
[C---:B------:R-:W-:Y:S01]  /*0740*/  FSETP.GEU.AND P2, PT, R4.reuse, 1.175494350822287508e-38, PT ;  /* 0x008000000400780b */ /* 0x040fe20003f4e000 */
[----:B------:R-:W-:Y:S01]  /*0750*/  @P3 FMUL R4, R4, 0.25 ;  /* 0x3e80000004043820 */ /* 0x000fe20000400000 */
[----:B------:R-:W-:Y:S02]  /*0760*/  FSEL R23, R13, 1, P3 ;  /* 0x3f8000000d177808 */ /* 0x000fe40001800000 */
[----:B------:R-:W-:Y:S02]  /*0770*/  FSETP.GEU.AND P3, PT, R22, 1.175494350822287508e-38, PT ;  /* 0x008000001600780b */ /* 0x000fe40003f6e000 */
[----:B0-----:R-:W-:-:S03]  /*0780*/  FSETP.GT.AND P1, PT, R20, 8.50705917302346158658e+37, PT ;  /* 0x7e8000001400780b */ /* 0x001fc60003f24000 */
[----:B------:R-:W-:Y:S01]  /*0790*/  @P4 FMUL R22, R22, 0.25 ;  /* 0x3e80000016164820 */ /* 0x000fe20000400000 */
[----:B------:R-:W-:Y:S02]  /*07a0*/  FSEL R5, R13, 1, P4 ;  /* 0x3f8000000d057808 */ /* 0x000fe40002000000 */
[C---:B------:R-:W-:Y:S01]  /*07b0*/  FSETP.GEU.AND P4, PT, R29.reuse, 1.175494350822287508e-38, PT ;  /* 0x008000001d00780b */ /* 0x040fe20003f8e000 */
[----:B------:R-:W-:Y:S01]  /*07c0*/  @P6 FMUL R29, R29, 0.25 ;  /* 0x3e8000001d1d6820 */ /* 0x000fe20000400000 */
[C---:B------:R-:W-:Y:S02]  /*07d0*/  FSEL R6, R13.reuse, 1, P6 ;  /* 0x3f8000000d067808 */ /* 0x040fe40003000000 */
[----:B------:R-:W-:Y:S02]  /*07e0*/  FSEL R7, R13, 1, P1 ;  /* 0x3f8000000d077808 */ /* 0x000fe40000800000 */
[----:B------:R-:W0:Y:S01]  /*07f0*/  MUFU.RCP R13, R12 ;  /* 0x0000000c000d7308 */ /* 0x000e220000001000 */
[C---:B------:R-:W-:Y:S01]  /*0800*/  FSETP.GEU.AND P6, PT, R20.reuse, 1.175494350822287508e-38, PT ;  /* 0x008000001400780b */ /* 0x040fe20003fce000 */
[----:B------:R-:W-:Y:S01]  /*0810*/  @P1 FMUL R20, R20, 0.25 ;  /* 0x3e80000014141820 */ /* 0x000fe20000400000 */
[----:B------:R-:W-:Y:S01]  /*0820*/  @!P3 FMUL R22, R22, 16777216 ;  /* 0x4b8000001616b820 */ /* 0x000fe20000400000 */
[----:B------:R-:W-:-:S10]  /*0830*/  @!P2 FMUL R4, R4, 16777216 ;  /* 0x4b8000000404a820 */ /* 0x000fd40000400000 */
[----:B------:R-:W-:Y:S01]  /*0840*/  @!P6 FMUL R20, R20, 16777216 ;  /* 0x4b8000001414e820 */ /* 0x000fe20000400000 */
[----:B0-----:R-:W-:-:S03]  /*0850*/  FMUL R13, R13, R18 ;  /* 0x000000120d0d7220 */ /* 0x001fc60000400000 */
[----:B------:R0:W1:Y:S01]  /*0860*/  MUFU.RCP R18, R20 ;  /* 0x0000001400127308 */ /* 0x0000620000001000 */
[----:B------:R-:W-:Y:S01]  /*0870*/  FMUL R21, R13, R10 ;  /* 0x0000000a0d157220 */ /* 0x000fe20000400000 */
[----:B------:R-:W-:Y:S01]  /*0880*/  @!P4 FMUL R29, R29, 16777216 ;  /* 0x4b8000001d1dc820 */ /* 0x000fe20000400000 */
[----:B------:R-:W2:Y:S01]  /*0890*/  LDC.64 R12, c[0x0][0x228] ;  /* 0x00008a00ff0c7b82 */ /* 0x000ea20000000a00 */
[----:B0-----:R-:W-:-:S07]  /*08a0*/  FMUL R20, R28, R11 ;  /* 0x0000000b1c147220 */ /* 0x001fce0000400000 */
[----:B------:R-:W0:Y:S01]  /*08b0*/  LDC.64 R10, c[0x0][0x230] ;  /* 0x00008c00ff0a7b82 */ /* 0x000e220000000a00 */
[----:B------:R-:W-:Y:S08]  /*08c0*/  MUFU.RCP R22, R22 ;  /* 0x0000001600167308 */ /* 0x000ff00000001000 */
[----:B------:R-:W3:Y:S08]  /*08d0*/  MUFU.RCP R29, R29 ;  /* 0x0000001d001d7308 */ /* 0x000ef00000001000 */
[----:B------:R-:W4:Y:S01]  /*08e0*/  MUFU.RCP R4, R4 ;  /* 0x0000000400047308 */ /* 0x000f220000001000 */
[----:B------:R-:W-:Y:S01]  /*08f0*/  ISETP.NE.AND P1, PT, R26, RZ, PT ;  /* 0x000000ff1a00720c */ /* 0x000fe20003f25270 */
[----:B------:R-:W-:Y:S01]  /*0900*/  @!P6 FMUL R7, R7, 16777216 ;  /* 0x4b8000000707e820 */ /* 0x000fe20000400000 */
[----:B------:R-:W-:Y:S01]  /*0910*/  @!P4 FMUL R6, R6, 16777216 ;  /* 0x4b8000000606c820 */ /* 0x000fe20000400000 */
[----:B------:R-:W-:Y:S01]  /*0920*/  @!P3 FMUL R5, R5, 16777216 ;  /* 0x4b8000000505b820 */ /* 0x000fe20000400000 */
[----:B------:R-:W-:Y:S01]  /*0930*/  @!P2 FMUL R23, R23, 16777216 ;  /* 0x4b8000001717a820 */ /* 0x000fe20000400000 */
[----:B-1----:R-:W-:Y:S01]  /*0940*/  FMUL R18, R18, R7 ;  /* 0x0000000712127220 */ /* 0x002fe20000400000 */
[----:B---3--:R-:W-:Y:S01]  /*0950*/  FMUL R29, R29, R6 ;  /* 0x000000061d1d7220 */ /* 0x008fe20000400000 */
[----:B------:R-:W-:Y:S01]  /*0960*/  FMUL R26, R22, R5 ;  /* 0x00000005161a7220 */ /* 0x000fe20000400000 */
[----:B0-----:R-:W-:Y:S01]  /*0970*/  IMAD.WIDE R32, R27, 0x4, R10 ;  /* 0x000000041b207825 */ /* 0x001fe200078e020a */
[----:B------:R-:W-:-:S03]  /*0980*/  CS2R R6, SRZ ;  /* 0x0000000000067805 */ /* 0x000fc6000001ff00 */
[----:B------:R-:W-:Y:S01]  /*0990*/  IMAD.WIDE R30, R25, 0x4, R10 ;  /* 0x00000004191e7825 */ /* 0x000fe200078e020a */
[----:B------:R-:W-:-:S03]  /*09a0*/  CS2R R10, SRZ ;  /* 0x00000000000a7805 */ /* 0x000fc6000001ff00 */
[----:B----4-:R-:W-:Y:S01]  /*09b0*/  FMUL R23, R4, R23 ;  /* 0x0000001704177220 */ /* 0x010fe20000400000 */
[----:B------:R-:W-:Y:S01]  /*09c0*/  CS2R R4, SRZ ;  /* 0x0000000000047805 */ /* 0x000fe2000001ff00 */
[--C-:B--2---:R-:W-:Y:S01]  /*09d0*/  IMAD.WIDE R34, R27, 0x4, R12.reuse ;  /* 0x000000041b227825 */ /* 0x104fe200078e020c */
[----:B------:R-:W2:Y:S04]  /*09e0*/  @!P1 LDG.E.EL.128 R8, desc[UR6][R32.64] ;  /* 0x0000000620089981 */ /* 0x000ea8000c2e1d00 */
[----:B------:R-:W2:Y:S01]  /*09f0*/  @!P1 LDG.E.EL.128 R4, desc[UR6][R34.64] ;  /* 0x0000000622049981 */ /* 0x000ea2000c2e1d00 */
[----:B------:R-:W-:Y:S01]  /*0a00*/  FMUL R22, R18, R19 ;  /* 0x0000001312167220 */ /* 0x000fe20000400000 */
[----:B------:R-:W-:Y:S01]  /*0a10*/  FMUL R29, R29, R14 ;  /* 0x0000000e1d1d7220 */ /* 0x000fe20000400000 */
[----:B------:R-:W-:Y:S01]  /*0a20*/  IMAD.WIDE R18, R25, 0x4, R12 ;  /* 0x0000000419127825 */ /* 0x000fe200078e020c */
[----:B------:R-:W-:-:S03]  /*0a30*/  CS2R R12, SRZ ;  /* 0x00000000000c7805 */ /* 0x000fc6000001ff00 */
[----:B------:R-:W-:Y:S01]  /*0a40*/  FMUL R26, R26, R17 ;  /* 0x000000111a1a7220 */ /* 0x000fe20000400000 */
[----:B------:R-:W0:Y:S01]  /*0a50*/  S2UR UR5, SR_CgaCtaId ;  /* 0x00000000000579c3 */ /* 0x000e220000008800 */
[----:B------:R-:W-:Y:S01]  /*0a60*/  FMUL R23, R23, R24 ;  /* 0x0000001817177220 */ /* 0x000fe20000400000 */
[----:B------:R-:W-:Y:S01]  /*0a70*/  UMOV UR4, 0x400 ;  /* 0x0000040000047882 */ /* 0x000fe20000000000 */
[----:B------:R-:W-:Y:S01]  /*0a80*/  ISETP.GE.AND P6, PT, R0, 0x3c1, PT ;  /* 0x000003c10000780c */ /* 0x000fe20003fc6270 */
[----:B--2---:R-:W-:Y:S01]  /*0a90*/  FFMA R4, R15, R4, R8 ;  /* 0x000000040f047223 */ /* 0x004fe20000000008 */
[----:B------:R-:W-:Y:S01]  /*0aa0*/  CS2R R14, SRZ ;  /* 0x00000000000e7805 */ /* 0x000fe2000001ff00 */
[----:B------:R-:W-:Y:S01]  /*0ab0*/  FFMA R5, R16, R5, R9 ;  /* 0x0000000510057223 */ /* 0x000fe20000000009 */
[----:B------:R-:W-:-:S04]  /*0ac0*/  CS2R R16, SRZ ;  /* 0x0000000000107805 */ /* 0x000fc8000001ff00 */
[----:B------:R1:W2:Y:S02]  /*0ad0*/  @!P0 LDG.E.EL.128 R12, desc[UR6][R18.64] ;  /* 0x00000006120c8981 */ /* 0x0002a4000c2e1d00 */
[----:B-1----:R-:W-:-:S06]  /*0ae0*/  CS2R R18, SRZ ;  /* 0x0000000000127805 */ /* 0x002fcc000001ff00 */
[----:B------:R1:W2:Y:S01]  /*0af0*/  @!P0 LDG.E.EL.128 R16, desc[UR6][R30.64] ;  /* 0x000000061e108981 */ /* 0x0002a2000c2e1d00 */
[----:B------:R-:W-:Y:S01]  /*0b00*/  LOP3.LUT R8, R3, 0x7f, R2, 0xf8, !PT ;  /* 0x0000007f03087812 */ /* 0x000fe200078ef802 */
[----:B------:R-:W-:Y:S02]  /*0b10*/  FFMA R10, R21, R6, R10 ;  /* 0x00000006150a7223 */ /* 0x000fe4000000000a */
[----:B------:R-:W3:Y:S02]  /*0b20*/  S2R R6, SR_TID.X ;  /* 0x0000000000067919 */ /* 0x000ee40000002100 */
[----:B------:R-:W-:-:S05]  /*0b30*/  IMAD.HI R9, R8, 0x2aaaaaab, RZ ;  /* 0x2aaaaaab08097827 */ /* 0x000fca00078e02ff */
[----:B------:R-:W-:-:S04]  /*0b40*/  SHF.R.U32.HI R28, RZ, 0x1f, R9 ;  /* 0x0000001fff1c7819 */ /* 0x000fc80000011609 */
[----:B------:R-:W-:Y:S01]  /*0b50*/  LEA.HI.SX32 R9, R9, R28, 0x1a ;  /* 0x0000001c09097211 */ /* 0x000fe200078fd2ff */
[----:B------:R-:W-:Y:S01]  /*0b60*/  FFMA R11, R20, R7, R11 ;  /* 0x00000007140b7223 */ /* 0x000fe2000000000b */
[----:B------:R-:W-:-:S03]  /*0b70*/  LOP3.LUT R20, R2, 0x7f, RZ, 0xc0, !PT ;  /* 0x0000007f02147812 */ /* 0x000fc600078ec0ff */
[----:B------:R-:W-:-:S04]  /*0b80*/  IMAD R7, R9, -0x180, R8 ;  /* 0xfffffe8009077824 */ /* 0x000fc800078e0208 */
[----:B------:R-:W-:Y:S01]  /*0b90*/  IMAD R2, R7, 0x3c1, R0 ;  /* 0x000003c107027824 */ /* 0x000fe200078e0200 */
[----:B------:R-:W-:-:S03]  /*0ba0*/  LOP3.LUT R7, R3, 0x80, R20, 0xfe, !PT ;  /* 0x0000008003077812 */ /* 0x000fc600078efe14 */
[----:B------:R-:W-:Y:S02]  /*0bb0*/  IMAD R2, R9, 0xff440, R2 ;  /* 0x000ff44009027824 */ /* 0x000fe400078e0202 */
[----:B------:R-:W-:Y:S01]  /*0bc0*/  IMAD.HI R9, R7, 0x2aaaaaab, RZ ;  /* 0x2aaaaaab07097827 */ /* 0x000fe200078e02ff */
[----:B------:R-:W-:-:S04]  /*0bd0*/  FSETP.GEU.AND P1, PT, R4, RZ, PT ;  /* 0x000000ff0400720b */ /* 0x000fc80003f2e000 */
[----:B------:R-:W-:Y:S02]  /*0be0*/  SHF.R.U32.HI R24, RZ, 0x1f, R9 ;  /* 0x0000001fff187819 */ /* 0x000fe40000011609 */
[----:B-1----:R-:W-:Y:S02]  /*0bf0*/  FSEL R30, R4, RZ, P1 ;  /* 0x000000ff041e7208 */ /* 0x002fe40000800000 */
[----:B------:R-:W-:Y:S02]  /*0c00*/  LEA.HI.SX32 R24, R9, R24, 0x1a ;  /* 0x0000001809187211 */ /* 0x000fe400078fd2ff */
[----:B---3--:R-:W-:Y:S02]  /*0c10*/  SHF.L.U32 R9, R6, 0x2, RZ ;  /* 0x0000000206097819 */ /* 0x008fe400000006ff */
[----:B------:R-:W-:Y:S01]  /*0c20*/  FSETP.GEU.AND P1, PT, R5, RZ, PT ;  /* 0x000000ff0500720b */ /* 0x000fe20003f2e000 */
[----:B0-----:R-:W-:Y:S01]  /*0c30*/  UPRMT UR4, UR5, 0x654, UR4 ;  /* 0x0000065405047896 */ /* 0x001fe20008000004 */
[----:B------:R-:W-:-:S02]  /*0c40*/  LOP3.LUT R21, R9, 0x1fc, RZ, 0xc0, !PT ;  /* 0x000001fc09157812 */ /* 0x000fc400078ec0ff */
[----:B------:R-:W-:Y:S02]  /*0c50*/  FSEL R32, R5, RZ, P1 ;  /* 0x000000ff05207208 */ /* 0x000fe40000800000 */
[----:B------:R-:W-:Y:S01]  /*0c60*/  FSETP.GEU.AND P1, PT, R10, RZ, PT ;  /* 0x000000ff0a00720b */ /* 0x000fe20003f2e000 */
[----:B------:R-:W-:Y:S01]  /*0c70*/  IMAD R9, R24, -0x180, R7 ;  /* 0xfffffe8018097824 */ /* 0x000fe200078e0207 */
[----:B------:R-:W-:Y:S02]  /*0c80*/  ISETP.LT.AND P0, PT, R7, 0x600, !P6 ;  /* 0x000006000700780c */ /* 0x000fe40007701270 */
[----:B------:R-:W-:Y:S02]  /*0c90*/  LEA R7, R21, UR4, 0x3 ;  /* 0x0000000415077c11 */ /* 0x000fe4000f8e18ff */
[----:B------:R-:W-:Y:S02]  /*0ca0*/  FSEL R10, R10, RZ, P1 ;  /* 0x000000ff0a0a7208 */ /* 0x000fe40000800000 */
[C---:B------:R-:W-:Y:S01]  /*0cb0*/  FSETP.GEU.AND P1, PT, R11.reuse, RZ, PT ;  /* 0x000000ff0b00720b */ /* 0x040fe20003f2e000 */
[----:B------:R0:W-:Y:S04]  /*0cc0*/  STS [R7], R30 ;  /* 0x0000001e07007388 */ /* 0x0001e80000000800 */
[----:B------:R-:W-:Y:S01]  /*0cd0*/  STS [R7+0x8], R32 ;  /* 0x0000082007007388 */ /* 0x000fe20000000800 */
[----:B0-----:R-:W-:-:S03]  /*0ce0*/  FSEL R30, R11, RZ, P1 ;  /* 0x000000ff0b1e7208 */ /* 0x001fc60000800000 */
[----:B------:R0:W-:Y:S04]  /*0cf0*/  STS [R7+0x10], R10 ;  /* 0x0000100a07007388 */ /* 0x0001e80000000800 */
[----:B------:R1:W-:Y:S01]  /*0d00*/  STS [R7+0x18], R30 ;  /* 0x0000181e07007388 */ /* 0x0003e20000000800 */
[----:B------:R-:W-:Y:S01]  /*0d10*/  LOP3.LUT R5, R3, 0x100, R20, 0xfe, !PT ;  /* 0x0000010003057812 */ /* 0x000fe200078efe14 */
[----:B------:R-:W-:Y:S01]  /*0d20*/  IMAD R9, R9, 0x3c1, R0 ;  /* 0x000003c109097824 */ /* 0x000fe200078e0200 */
[----:B------:R-:W-:-:S03]  /*0d30*/  LOP3.LUT R3, R3, 0x180, R20, 0xfe, !PT ;  /* 0x0000018003037812 */ /* 0x000fc600078efe14 */
[----:B------:R-:W-:Y:S02]  /*0d40*/  IMAD R4, R24, 0xff440, R9 ;  /* 0x000ff44018047824 */ /* 0x000fe400078e0209 */
[----:B------:R-:W-:Y:S01]  /*0d50*/  IMAD.HI R24, R3, 0x2aaaaaab, RZ ;  /* 0x2aaaaaab03187827 */ /* 0x000fe200078e02ff */
[----:B------:R-:W-:Y:S02]  /*0d60*/  LOP3.LUT R6, R6, 0x7f, RZ, 0xc0, !PT ;  /* 0x0000007f06067812 */ /* 0x000fe400078ec0ff */
[----:B------:R-:W-:Y:S02]  /*0d70*/  LOP3.LUT R25, R20, 0x100, RZ, 0xfc, !PT ;  /* 0x0000010014197812 */ /* 0x000fe400078efcff */
[----:B------:R-:W-:Y:S02]  /*0d80*/  SHF.R.U32.HI R9, RZ, 0x1f, R24 ;  /* 0x0000001fff097819 */ /* 0x000fe40000011618 */
[----:B------:R-:W-:Y:S02]  /*0d90*/  LOP3.LUT R6, R6, 0x180, RZ, 0xfc, !PT ;  /* 0x0000018006067812 */ /* 0x000fe400078efcff */
[----:B------:R-:W-:-:S02]  /*0da0*/  LEA.HI.SX32 R24, R24, R9, 0x1a ;  /* 0x0000000918187211 */ /* 0x000fc400078fd2ff */
[----:B------:R-:W-:Y:S02]  /*0db0*/  LEA R25, R25, UR4, 0x3 ;  /* 0x0000000419197c11 */ /* 0x000fe4000f8e18ff */
[----:B------:R-:W-:Y:S01]  /*0dc0*/  LEA R9, R6, UR4, 0x3 ;  /* 0x0000000406097c11 */ /* 0x000fe2000f8e18ff */
[----:B------:R-:W-:-:S05]  /*0dd0*/  IMAD.HI R28, R5, 0x2aaaaaab, RZ ;  /* 0x2aaaaaab051c7827 */ /* 0x000fca00078e02ff */
[----:B------:R-:W-:-:S04]  /*0de0*/  SHF.R.U32.HI R11, RZ, 0x1f, R28 ;  /* 0x0000001fff0b7819 */ /* 0x000fc8000001161c */
[----:B------:R-:W-:Y:S02]  /*0df0*/  LEA.HI.SX32 R28, R28, R11, 0x1a ;  /* 0x0000000b1c1c7211 */ /* 0x000fe400078fd2ff */
[----:B0-----:R-:W0:Y:S08]  /*0e00*/  LDC.64 R10, c[0x0][0x238] ;  /* 0x00008e00ff0a7b82 */ /* 0x001e300000000a00 */
[----:B------:R-:W-:Y:S01]  /*0e10*/  BAR.SYNC.DEFER_BLOCKING 0x0 ;  /* 0x0000000000007b1d */ /* 0x000fe20000010000 */
[----:B--2---:R-:W-:Y:S01]  /*0e20*/  FFMA R12, R23, R12, R16 ;  /* 0x0000000c170c7223 */ /* 0x004fe20000000010 */
[----:B------:R-:W-:Y:S01]  /*0e30*/  FFMA R13, R26, R13, R17 ;  /* 0x0000000d1a0d7223 */ /* 0x000fe20000000011 */
[----:B------:R-:W-:Y:S01]  /*0e40*/  FFMA R14, R29, R14, R18 ;  /* 0x0000000e1d0e7223 */ /* 0x000fe20000000012 */
[----:B------:R-:W-:Y:S01]  /*0e50*/  FFMA R19, R22, R15, R19 ;  /* 0x0000000f16137223 */ /* 0x000fe20000000013 */
[----:B------:R-:W-:-:S02]  /*0e60*/  LOP3.LUT R15, R20, 0x80, RZ, 0xfc, !PT ;  /* 0x00000080140f7812 */ /* 0x000fc400078efcff */
[----:B------:R-:W-:Y:S02]  /*0e70*/  LEA R16, R20, UR4, 0x3 ;  /* 0x0000000414107c11 */ /* 0x000fe4000f8e18ff */
[----:B------:R-:W-:Y:S02]  /*0e80*/  LEA R15, R15, UR4, 0x3 ;  /* 0x000000040f0f7c11 */ /* 0x000fe4000f8e18ff */
[----:B------:R-:W-:Y:S01]  /*0e90*/  FSETP.GEU.AND P2, PT, R14, RZ, PT ;  /* 0x000000ff0e00720b */ /* 0x000fe20003f4e000 */
[----:B------:R-:W2:Y:S01]  /*0ea0*/  LDS R17, [R16] ;  /* 0x0000000010117984 */ /* 0x000ea20000000800 */
[----:B------:R-:W-:Y:S02]  /*0eb0*/  FSETP.GEU.AND P3, PT, R13, RZ, PT ;  /* 0x000000ff0d00720b */ /* 0x000fe40003f6e000 */
[----:B------:R-:W-:Y:S02]  /*0ec0*/  FSETP.GEU.AND P4, PT, R12, RZ, PT ;  /* 0x000000ff0c00720b */ /* 0x000fe40003f8e000 */
[----:B-1----:R-:W-:-:S02]  /*0ed0*/  FSEL R30, R14, RZ, P2 ;  /* 0x000000ff0e1e7208 */ /* 0x002fc40001000000 */
[----:B------:R-:W-:Y:S01]  /*0ee0*/  FSEL R26, R13, RZ, P3 ;  /* 0x000000ff0d1a7208 */ /* 0x000fe20001800000 */
[----:B------:R-:W1:Y:S01]  /*0ef0*/  LDS R14, [R15] ;  /* 0x000000000f0e7984 */ /* 0x000e620000000800 */
[----:B------:R-:W-:-:S03]  /*0f00*/  FSEL R6, R12, RZ, P4 ;  /* 0x000000ff0c067208 */ /* 0x000fc60002000000 */
[----:B------:R-:W3:Y:S04]  /*0f10*/  LDS R13, [R25] ;  /* 0x00000000190d7984 */ /* 0x000ee80000000800 */
[----:B------:R-:W4:Y:S01]  /*0f20*/  LDS R12, [R9] ;  /* 0x00000000090c7984 */ /* 0x000f220000000800 */
[----:B------:R-:W-:Y:S01]  /*0f30*/  BAR.SYNC.DEFER_BLOCKING 0x0 ;  /* 0x0000000000007b1d */ /* 0x000fe20000010000 */
[----:B------:R-:W-:-:S04]  /*0f40*/  FSETP.GEU.AND P1, PT, R19, RZ, PT ;  /* 0x000000ff1300720b */ /* 0x000fc80003f2e000 */
[----:B------:R-:W-:Y:S02]  /*0f50*/  FSEL R32, R19, RZ, P1 ;  /* 0x000000ff13207208 */ /* 0x000fe40000800000 */
[----:B------:R-:W-:Y:S01]  /*0f60*/  LOP3.LUT R18, R8, 0x300, RZ, 0xfc, !PT ;  /* 0x0000030008127812 */ /* 0x000fe200078efcff */
[----:B------:R5:W-:Y:S04]  /*0f70*/  STS [R7], R6 ;  /* 0x0000000607007388 */ /* 0x000be80000000800 */
[----:B------:R-:W-:Y:S04]  /*0f80*/  STS [R7+0x8], R26 ;  /* 0x0000081a07007388 */ /* 0x000fe80000000800 */
[----:B------:R-:W-:Y:S04]  /*0f90*/  STS [R7+0x10], R30 ;  /* 0x0000101e07007388 */ /* 0x000fe80000000800 */
[----:B------:R0:W-:Y:S01]  /*0fa0*/  STS [R7+0x18], R32 ;  /* 0x0000182007007388 */ /* 0x0001e20000000800 */
[----:B------:R-:W-:Y:S01]  /*0fb0*/  BAR.SYNC.DEFER_BLOCKING 0x0 ;  /* 0x0000000000007b1d */ /* 0x000fe20000010000 */
[----:B------:R-:W-:Y:S01]  /*0fc0*/  ISETP.LT.AND P1, PT, R5, 0x600, !P6 ;  /* 0x000006000500780c */ /* 0x000fe20007721270 */
[----:B------:R-:W-:-:S02]  /*0fd0*/  IMAD R5, R28, -0x180, R5 ;  /* 0xfffffe801c057824 */ /* 0x000fc400078e0205 */
[----:B------:R-:W-:Y:S01]  /*0fe0*/  IMAD.HI R23, R18, 0x2aaaaaab, RZ ;  /* 0x2aaaaaab12177827 */ /* 0x000fe200078e02ff */
[----:B------:R-:W-:-:S03]  /*0ff0*/  ISETP.LT.AND P2, PT, R8, 0x600, !P6 ;  /* 0x000006000800780c */ /* 0x000fc60007741270 */
[----:B------:R-:W-:Y:S01]  /*1000*/  IMAD R21, R5, 0x3c1, R0 ;  /* 0x000003c105157824 */ /* 0x000fe200078e0200 */
[----:B-----5:R-:W-:Y:S02]  /*1010*/  SHF.R.U32.HI R6, RZ, 0x1f, R23 ;  /* 0x0000001fff067819 */ /* 0x020fe40000011617 */
[C---:B------:R-:W-:Y:S02]  /*1020*/  LOP3.LUT R19, R8.reuse, 0x280, RZ, 0xfc, !PT ;  /* 0x0000028008137812 */ /* 0x040fe400078efcff */
[----:B------:R-:W-:Y:S02]  /*1030*/  LOP3.LUT R20, R8, 0x200, RZ, 0xfc, !PT ;  /* 0x0000020008147812 */ /* 0x000fe400078efcff */
[----:B------:R-:W-:Y:S01]  /*1040*/  LEA.HI.SX32 R23, R23, R6, 0x1a ;  /* 0x0000000617177211 */ /* 0x000fe200078fd2ff */
[----:B0-----:R-:W-:Y:S01]  /*1050*/  IMAD.WIDE R6, R2, 0x4, R10 ;  /* 0x0000000402067825 */ /* 0x001fe200078e020a */
[----:B------:R-:W0:Y:S04]  /*1060*/  LDS R16, [R16] ;  /* 0x0000000010107984 */ /* 0x000e280000000800 */
[----:B------:R-:W5:Y:S04]  /*1070*/  LDS R15, [R15] ;  /* 0x000000000f0f7984 */ /* 0x000f680000000800 */
[----:B------:R1:W0:Y:S01]  /*1080*/  LDS R5, [R25] ;  /* 0x0000000019057984 */ /* 0x0002220000000800 */
[----:B------:R-:W-:-:S04]  /*1090*/  IMAD.HI R22, R19, 0x2aaaaaab, RZ ;  /* 0x2aaaaaab13167827 */ /* 0x000fc800078e02ff */
[----:B------:R-:W-:Y:S01]  /*10a0*/  IMAD.HI R26, R20, 0x2aaaaaab, RZ ;  /* 0x2aaaaaab141a7827 */ /* 0x000fe200078e02ff */
[----:B--2---:R2:W-:Y:S01]  /*10b0*/  @P2 STG.E desc[UR6][R6.64], R17 ;  /* 0x0000001106002986 */ /* 0x0045e2000c101906 */
[----:B------:R-:W-:Y:S02]  /*10c0*/  SHF.R.U32.HI R27, RZ, 0x1f, R22 ;  /* 0x0000001fff1b7819 */ /* 0x000fe40000011616 */
[----:B------:R-:W-:Y:S01]  /*10d0*/  ISETP.LT.AND P2, PT, R3, 0x600, !P6 ;  /* 0x000006000300780c */ /* 0x000fe20007741270 */
[----:B------:R-:W-:Y:S01]  /*10e0*/  IMAD R3, R24, -0x180, R3 ;  /* 0xfffffe8018037824 */ /* 0x000fe200078e0203 */
[----:B------:R-:W-:Y:S02]  /*10f0*/  SHF.R.U32.HI R29, RZ, 0x1f, R26 ;  /* 0x0000001fff1d7819 */ /* 0x000fe4000001161a */
[----:B------:R-:W-:Y:S01]  /*1100*/  LEA.HI.SX32 R22, R22, R27, 0x1a ;  /* 0x0000001b16167211 */ /* 0x000fe200078fd2ff */
[----:B------:R-:W-:Y:S01]  /*1110*/  IMAD R31, R3, 0x3c1, R0 ;  /* 0x000003c1031f7824 */ /* 0x000fe200078e0200 */
[----:B------:R-:W-:Y:S01]  /*1120*/  LEA.HI.SX32 R27, R26, R29, 0x1a ;  /* 0x0000001d1a1b7211 */ /* 0x000fe200078fd2ff */
[----:B------:R-:W-:Y:S01]  /*1130*/  IMAD R3, R23, -0x180, R18 ;  /* 0xfffffe8017037824 */ /* 0x000fe200078e0212 */
[----:B------:R-:W-:Y:S01]  /*1140*/  ISETP.LT.AND P3, PT, R18, 0x600, !P6 ;  /* 0x000006001200780c */ /* 0x000fe20007761270 */
[----:B-1----:R-:W-:-:S02]  /*1150*/  IMAD R25, R22, -0x180, R19 ;  /* 0xfffffe8016197824 */ /* 0x002fc400078e0213 */
[----:B------:R-:W-:Y:S02]  /*1160*/  IMAD R29, R27, -0x180, R20 ;  /* 0xfffffe801b1d7824 */ /* 0x000fe400078e0214 */
[----:B------:R-:W-:Y:S02]  /*1170*/  IMAD R18, R3, 0x3c1, R0 ;  /* 0x000003c103127824 */ /* 0x000fe400078e0200 */
[----:B------:R-:W-:Y:S01]  /*1180*/  IMAD.WIDE R2, R4, 0x4, R10 ;  /* 0x0000000404027825 */ /* 0x000fe200078e020a */
[----:B------:R-:W-:Y:S02]  /*1190*/  LOP3.LUT R8, R8, 0x380, RZ, 0xfc, !PT ;  /* 0x0000038008087812 */ /* 0x000fe400078efcff */
[----:B------:R-:W-:Y:S01]  /*11a0*/  ISETP.LT.AND P5, PT, R20, 0x600, !P6 ;  /* 0x000006001400780c */ /* 0x000fe200077a1270 */
[--C-:B--2---:R-:W-:Y:S01]  /*11b0*/  IMAD R6, R29, 0x3c1, R0.reuse ;  /* 0x000003c11d067824 */ /* 0x104fe200078e0200 */
[----:B------:R-:W-:Y:S01]  /*11c0*/  ISETP.LT.AND P4, PT, R19, 0x600, !P6 ;  /* 0x000006001300780c */ /* 0x000fe20007781270 */
[----:B------:R-:W-:Y:S01]  /*11d0*/  IMAD R25, R25, 0x3c1, R0 ;  /* 0x000003c119197824 */ /* 0x000fe200078e0200 */
[----:B------:R1:W-:Y:S01]  /*11e0*/  @P0 STG.E desc[UR6][R2.64], R14 ;  /* 0x0000000e02000986 */ /* 0x0003e2000c101906 */
[----:B------:R-:W-:Y:S01]  /*11f0*/  IMAD R21, R28, 0xff440, R21 ;  /* 0x000ff4401c157824 */ /* 0x000fe200078e0215 */
[----:B------:R-:W-:Y:S01]  /*1200*/  ISETP.LT.AND P0, PT, R8, 0x600, !P6 ;  /* 0x000006000800780c */ /* 0x000fe20007701270 */
[----:B------:R-:W-:-:S02]  /*1210*/  IMAD R19, R24, 0xff440, R31 ;  /* 0x000ff44018137824 */ /* 0x000fc400078e021f */
[----:B------:R-:W-:Y:S02]  /*1220*/  IMAD R27, R27, 0xff440, R6 ;  /* 0x000ff4401b1b7824 */ /* 0x000fe400078e0206 */
[----:B------:R-:W-:Y:S02]  /*1230*/  IMAD R25, R22, 0xff440, R25 ;  /* 0x000ff44016197824 */ /* 0x000fe400078e0219 */
[----:B------:R-:W-:Y:S02]  /*1240*/  IMAD R17, R23, 0xff440, R18 ;  /* 0x000ff44017117824 */ /* 0x000fe400078e0212 */
[----:B------:R-:W-:-:S04]  /*1250*/  IMAD.WIDE R6, R21, 0x4, R10 ;  /* 0x0000000415067825 */ /* 0x000fc800078e020a */
[--C-:B------:R-:W-:Y:S01]  /*1260*/  IMAD.WIDE R22, R19, 0x4, R10.reuse ;  /* 0x0000000413167825 */ /* 0x100fe200078e020a */
[----:B---3--:R1:W-:Y:S03]  /*1270*/  @P1 STG.E desc[UR6][R6.64], R13 ;  /* 0x0000000d06001986 */ /* 0x0083e6000c101906 */
[--C-:B------:R-:W-:Y:S01]  /*1280*/  IMAD.WIDE R20, R27, 0x4, R10.reuse ;  /* 0x000000041b147825 */ /* 0x100fe200078e020a */
[----:B----4-:R1:W-:Y:S03]  /*1290*/  @P2 STG.E desc[UR6][R22.64], R12 ;  /* 0x0000000c16002986 */ /* 0x0103e6000c101906 */
[--C-:B------:R-:W-:Y:S01]  /*12a0*/  IMAD.WIDE R18, R25, 0x4, R10.reuse ;  /* 0x0000000419127825 */ /* 0x100fe200078e020a */
[----:B0-----:R1:W-:Y:S03]  /*12b0*/  @P5 STG.E desc[UR6][R20.64], R16 ;  /* 0x0000001014005986 */ /* 0x0013e6000c101906 */
[----:B------:R-:W-:Y:S01]  /*12c0*/  IMAD.WIDE R24, R17, 0x4, R10 ;  /* 0x0000000411187825 */ /* 0x000fe200078e020a */
[----:B-----5:R1:W-:Y:S04]  /*12d0*/  @P4 STG.E desc[UR6][R18.64], R15 ;  /* 0x0000000f12004986 */ /* 0x0203e8000c101906 */
[----:B------:R1:W-:Y:S01]  /*12e0*/  @P3 STG.E desc[UR6][R24.64], R5 ;  /* 0x0000000518003986 */ /* 0x0003e2000c101906 */
[----:B------:R-:W-:Y:S05]  /*12f0*/  @!P0 EXIT ;  /* 0x000000000000894d */ /* 0x000fea0003800000 */
[----:B------:R-:W0:Y:S01]  /*1300*/  LDS R9, [R9] ;  /* 0x0000000009097984 */ /* 0x000e220000000800 */
[----:B-1----:R-:W-:-:S05]  /*1310*/  IMAD.HI R2, R8, 0x2aaaaaab, RZ ;  /* 0x2aaaaaab08027827 */ /* 0x002fca00078e02ff */
[----:B------:R-:W-:-:S04]  /*1320*/  SHF.R.U32.HI R3, RZ, 0x1f, R2 ;  /* 0x0000001fff037819 */ /* 0x000fc80000011602 */
[----:B------:R-:W-:-:S05]  /*1330*/  LEA.HI.SX32 R3, R2, R3, 0x1a ;  /* 0x0000000302037211 */ /* 0x000fca00078fd2ff */
[----:B------:R-:W-:-:S04]  /*1340*/  IMAD R5, R3, -0x180, R8 ;  /* 0xfffffe8003057824 */ /* 0x000fc800078e0208 */
[----:B------:R-:W-:-:S04]  /*1350*/  IMAD R0, R5, 0x3c1, R0 ;  /* 0x000003c105007824 */ /* 0x000fc800078e0200 */
[----:B------:R-:W-:-:S04]  /*1360*/  IMAD R3, R3, 0xff440, R0 ;  /* 0x000ff44003037824 */ /* 0x000fc800078e0200 */
[----:B------:R-:W-:-:S05]  /*1370*/  IMAD.WIDE R10, R3, 0x4, R10 ;  /* 0x00000004030a7825 */ /* 0x000fca00078e020a */
[----:B0-----:R-:W-:Y:S01]  /*1380*/  STG.E desc[UR6][R10.64], R9 ;  /* 0x000000090a007986 */ /* 0x001fe2000c101906 */
[----:B------:R-:W-:Y:S05]  /*1390*/  EXIT ;  /* 0x000000000000794d */ /* 0x000fea0003800000 */
.L_x_0:
[----:B------:R-:W-:-:S00]  /*13a0*/  BRA `(.L_x_0) ;  /* 0xfffffffc00fc7947 */ /* 0x000fc0000383ffff */
[----:B------:R-:W-:-:S00]  /*13b0*/  NOP ;  /* 0x0000000000007918 */ /* 0x000fc00000000000 */
        /* <DEDUP_REMOVED lines=12> */
.L_x_1:


//--------------------- .nv.global.init           --------------------------
	.section	.nv.global.init,"aw",@progbits
.nv.global.init:
	.type		_$_str,@object
	.size		_$_str,(_$_str_$_2 - _$_str)
_$_str:
        /*0000*/ 	.byte	0x5f, 0x5f, 0x43, 0x55, 0x44, 0x41, 0x5f, 0x46, 0x54, 0x5a, 0x00
	.type		_$_str_$_2,@object
	.size		_$_str_$_2,(.L_1 - _$_str_$_2)
_$_str_$_2:
        /*000b*/ 	.byte	0x5f, 0x5f, 0x43, 0x55, 0x44, 0x41, 0x5f, 0x50, 0x52, 0x45, 0x43, 0x5f, 0x53, 0x51, 0x52, 0x54
        /*001b*/ 	.byte	0x00
.L_1:


//--------------------- .nv.shared.triton_poi_fused__native_batch_norm_legit_no_training_relu_6 --------------------------
	.section	.nv.shared.triton_poi_fused__native_batch_norm_legit_no_training_relu_6,"aw",@nobits
	.sectionflags	@""
	.align	16
	.zero		1024


//--------------------- .nv.constant0.triton_poi_fused__native_batch_norm_legit_no_training_relu_6 --------------------------
	.section	.nv.constant0.triton_poi_fused__native_batch_norm_legit_no_training_relu_6,"a",@progbits
	.sectionflags	@""
	.align	4
.nv.constant0.triton_poi_fused__native_batch_norm_legit_no_training_relu_6:
	.zero		584
